//
// Generated by NVIDIA NVVM Compiler
//
// Compiler Build ID: CL-36424714
// Cuda compilation tools, release 13.0, V13.0.88
// Based on NVVM 20.0.0
//

.version 9.0
.target sm_100
.address_size 64

	// .globl	_Z25raceConditionAddKernel64BPK11ReadType64By
.extern .shared .align 16 .b8 smem_accumulator[];

.visible .entry _Z25raceConditionAddKernel64BPK11ReadType64By(
	.param .u64 .ptr .align 1 _Z25raceConditionAddKernel64BPK11ReadType64By_param_0,
	.param .u64 _Z25raceConditionAddKernel64BPK11ReadType64By_param_1
)
{
	.reg .pred 	%p<3>;
	.reg .b32 	%r<4>;
	.reg .b64 	%rd<27>;

	ld.param.u64 	%rd2, [_Z25raceConditionAddKernel64BPK11ReadType64By_param_0];
	ld.param.u64 	%rd3, [_Z25raceConditionAddKernel64BPK11ReadType64By_param_1];
	mov.u32 	%r1, %tid.x;
	setp.ne.s32 	%p1, %r1, 0;
	@%p1 bra 	$L__BB0_2;
	mov.b64 	%rd4, 0;
	st.shared.u64 	[smem_accumulator], %rd4;
$L__BB0_2:
	bar.sync 	0;
	mov.u32 	%r2, %ctaid.x;
	mov.u32 	%r3, %ntid.x;
	mul.wide.u32 	%rd5, %r2, %r3;
	cvt.u64.u32 	%rd6, %r1;
	add.s64 	%rd1, %rd5, %rd6;
	setp.ge.u64 	%p2, %rd1, %rd3;
	@%p2 bra 	$L__BB0_4;
	cvta.to.global.u64 	%rd7, %rd2;
	shl.b64 	%rd8, %rd1, 6;
	add.s64 	%rd9, %rd7, %rd8;
	ld.global.v4.u64 	{%rd10, %rd11, %rd12, %rd13}, [%rd9];
	ld.global.v4.u64 	{%rd14, %rd15, %rd16, %rd17}, [%rd9+32];
	ld.shared.u64 	%rd18, [smem_accumulator];
	add.s64 	%rd19, %rd11, %rd10;
	add.s64 	%rd20, %rd19, %rd12;
	add.s64 	%rd21, %rd20, %rd13;
	add.s64 	%rd22, %rd21, %rd14;
	add.s64 	%rd23, %rd22, %rd15;
	add.s64 	%rd24, %rd23, %rd16;
	add.s64 	%rd25, %rd24, %rd17;
	add.s64 	%rd26, %rd25, %rd18;
	st.shared.u64 	[smem_accumulator], %rd26;
$L__BB0_4:
	ret;

}


// ===== COMPILED SASS (sm_100) =====

	.target	sm_100

	.elftype	@"ET_EXEC"


//--------------------- .note.nv.tkinfo           --------------------------
	.section	.note.nv.tkinfo,"",@"SHT_NOTE"
	.sectionflags	@"SHF_NOTE_NV_TKINFO"
	.tkinfo
        /*0018*/ 	.word	0x00000002
        /*0030*/ 	.string	""
        /*0030*/ 	.string	"ptxas"
        /*0030*/ 	.string	"Cuda compilation tools, release 13.0, V13.0.88"
        /*0030*/ 	.string	"Build cuda_13.0.r13.0/compiler.36424714_0"
        /*0030*/ 	.string	"-arch sm_100 -m 64 "



//--------------------- .note.nv.cuinfo           --------------------------
	.section	.note.nv.cuinfo,"",@"SHT_NOTE"
	.sectionflags	@"SHF_NOTE_NV_CUINFO"
        /*0018*/ 	.short	0x0002
        /*001a*/ 	.short	0x0064
        /*001c*/ 	.short	0x0082
	.zero		2


//--------------------- .nv.info                  --------------------------
	.section	.nv.info,"",@"SHT_CUDA_INFO"
	.align	4


	//----- nvinfo : EIATTR_REGCOUNT
	.align		4
        /*0000*/ 	.byte	0x04, 0x2f
        /*0002*/ 	.short	(.L_1 - .L_0)
	.align		4
.L_0:
        /*0004*/ 	.word	index@(_Z25raceConditionAddKernel64BPK11ReadType64By)
        /*0008*/ 	.word	0x0000001a


	//----- nvinfo : EIATTR_FRAME_SIZE
	.align		4
.L_1:
        /*000c*/ 	.byte	0x04, 0x11
        /*000e*/ 	.short	(.L_3 - .L_2)
	.align		4
.L_2:
        /*0010*/ 	.word	index@(_Z25raceConditionAddKernel64BPK11ReadType64By)
        /*0014*/ 	.word	0x00000000


	//----- nvinfo : EIATTR_MIN_STACK_SIZE
	.align		4
.L_3:
        /*0018*/ 	.byte	0x04, 0x12
        /*001a*/ 	.short	(.L_5 - .L_4)
	.align		4
.L_4:
        /*001c*/ 	.word	index@(_Z25raceConditionAddKernel64BPK11ReadType64By)
        /*0020*/ 	.word	0x00000000
.L_5:


//--------------------- .nv.compat                --------------------------
	.section	.nv.compat,"",@"SHT_CUDA_COMPAT_INFO"
	.align	4
        /*0000*/ 	.byte	0x02, 0x09, 0x00, 0x00, 0x02, 0x02, 0x01, 0x00, 0x02, 0x05, 0x05, 0x00, 0x03, 0x07, 0x01, 0x01
        /*0010*/ 	.byte	0x02, 0x03, 0x00, 0x00, 0x02, 0x06, 0x01, 0x00, 0x04, 0x0b, 0x08, 0x00, 0x09, 0x00, 0x00, 0x00
        /*0020*/ 	.byte	0x00, 0x00, 0x00, 0x00


//--------------------- .nv.info._Z25raceConditionAddKernel64BPK11ReadType64By --------------------------
	.section	.nv.info._Z25raceConditionAddKernel64BPK11ReadType64By,"",@"SHT_CUDA_INFO"
	.sectionflags	@""
	.align	4


	//----- nvinfo : EIATTR_CUDA_API_VERSION
	.align		4
        /*0000*/ 	.byte	0x04, 0x37
        /*0002*/ 	.short	(.L_7 - .L_6)
.L_6:
        /*0004*/ 	.word	0x00000082


	//----- nvinfo : EIATTR_KPARAM_INFO
	.align		4
.L_7:
        /*0008*/ 	.byte	0x04, 0x17
        /*000a*/ 	.short	(.L_9 - .L_8)
.L_8:
        /*000c*/ 	.word	0x00000000
        /*0010*/ 	.short	0x0001
        /*0012*/ 	.short	0x0008
        /*0014*/ 	.byte	0x00, 0xf0, 0x21, 0x00


	//----- nvinfo : EIATTR_KPARAM_INFO
	.align		4
.L_9:
        /*0018*/ 	.byte	0x04, 0x17
        /*001a*/ 	.short	(.L_11 - .L_10)
.L_10:
        /*001c*/ 	.word	0x00000000
        /*0020*/ 	.short	0x0000
        /*0022*/ 	.short	0x0000
        /*0024*/ 	.byte	0x00, 0xf5, 0x21, 0x00


	//----- nvinfo : EIATTR_SPARSE_MMA_MASK
	.align		4
.L_11:
        /*0028*/ 	.byte	0x03, 0x50
        /*002a*/ 	.short	0x0000


	//----- nvinfo : EIATTR_MAXREG_COUNT
	.align		4
        /*002c*/ 	.byte	0x03, 0x1b
        /*002e*/ 	.short	0x00ff


	//----- nvinfo : EIATTR_NUM_BARRIERS
	.align		4
        /*0030*/ 	.byte	0x02, 0x4c
        /*0032*/ 	.byte	0x01
	.zero		1


	//----- nvinfo : EIATTR_MERCURY_ISA_VERSION
	.align		4
        /*0034*/ 	.byte	0x03, 0x5f
        /*0036*/ 	.short	0x0101


	//----- nvinfo : EIATTR_VRC_CTA_INIT_COUNT
	.align		4
        /*0038*/ 	.byte	0x02, 0x4a
	.zero		1
	.zero		1


	//----- nvinfo : EIATTR_EXIT_INSTR_OFFSETS
	.align		4
        /*003c*/ 	.byte	0x04, 0x1c
        /*003e*/ 	.short	(.L_13 - .L_12)


	//   ....[0]....
.L_12:
        /*0040*/ 	.word	0x000000f0


	//   ....[1]....
        /*0044*/ 	.word	0x00000230


	//----- nvinfo : EIATTR_CBANK_PARAM_SIZE
	.align		4
.L_13:
        /*0048*/ 	.byte	0x03, 0x19
        /*004a*/ 	.short	0x0010


	//----- nvinfo : EIATTR_PARAM_CBANK
	.align		4
        /*004c*/ 	.byte	0x04, 0x0a
        /*004e*/ 	.short	(.L_15 - .L_14)
	.align		4
.L_14:
        /*0050*/ 	.word	index@(.nv.constant0._Z25raceConditionAddKernel64BPK11ReadType64By)
        /*0054*/ 	.short	0x0380
        /*0056*/ 	.short	0x0010


	//----- nvinfo : EIATTR_SW_WAR
	.align		4
.L_15:
        /*0058*/ 	.byte	0x04, 0x36
        /*005a*/ 	.short	(.L_17 - .L_16)
.L_16:
        /*005c*/ 	.word	0x00000008
.L_17:


//--------------------- .nv.callgraph             --------------------------
	.section	.nv.callgraph,"",@"SHT_CUDA_CALLGRAPH"
	.align	4
	.sectionentsize	8
	.align		4
        /*0000*/ 	.word	0x00000000
	.align		4
        /*0004*/ 	.word	0xffffffff
	.align		4
        /*0008*/ 	.word	0x00000000
	.align		4
        /*000c*/ 	.word	0xfffffffe
	.align		4
        /*0010*/ 	.word	0x00000000
	.align		4
        /*0014*/ 	.word	0xfffffffd
	.align		4
        /*0018*/ 	.word	0x00000000
	.align		4
        /*001c*/ 	.word	0xfffffffc


//--------------------- .text._Z25raceConditionAddKernel64BPK11ReadType64By --------------------------
	.section	.text._Z25raceConditionAddKernel64BPK11ReadType64By,"ax",@progbits
	.align	128
        .global         _Z25raceConditionAddKernel64BPK11ReadType64By
        .type           _Z25raceConditionAddKernel64BPK11ReadType64By,@function
        .size           _Z25raceConditionAddKernel64BPK11ReadType64By,(.L_x_1 - _Z25raceConditionAddKernel64BPK11ReadType64By)
        .other          _Z25raceConditionAddKernel64BPK11ReadType64By,@"STO_CUDA_ENTRY STV_DEFAULT"
_Z25raceConditionAddKernel64BPK11ReadType64By:
.text._Z25raceConditionAddKernel64BPK11ReadType64By:
[----:B------:R-:W-:Y:S01]  /*0000*/  LDC R1, c[0x0][0x37c] ;  /* 0x0000df00ff017b82 */ /* 0x000fe20000000800 */
[----:B------:R-:W0:Y:S07]  /*0010*/  S2R R2, SR_TID.X ;  /* 0x0000000000027919 */ /* 0x000e2e0000002100 */
[----:B------:R-:W1:Y:S01]  /*0020*/  S2UR UR4, SR_CTAID.X ;  /* 0x00000000000479c3 */ /* 0x000e620000002500 */
[----:B------:R-:W2:Y:S01]  /*0030*/  LDCU.64 UR6, c[0x0][0x388] ;  /* 0x00007100ff0677ac */ /* 0x000ea20008000a00 */
[----:B------:R-:W-:-:S06]  /*0040*/  IMAD.MOV.U32 R3, RZ, RZ, RZ ;  /* 0x000000ffff037224 */ /* 0x000fcc00078e00ff */
[----:B------:R-:W1:Y:S01]  /*0050*/  LDC R7, c[0x0][0x360] ;  /* 0x0000d800ff077b82 */ /* 0x000e620000000800 */
[----:B0-----:R-:W-:Y:S01]  /*0060*/  ISETP.NE.AND P1, PT, R2, RZ, PT ;  /* 0x000000ff0200720c */ /* 0x001fe20003f25270 */
[----:B-1----:R-:W-:-:S03]  /*0070*/  IMAD.WIDE.U32 R2, R7, UR4, R2 ;  /* 0x0000000407027c25 */ /* 0x002fc6000f8e0002 */
[----:B--2---:R-:W-:-:S04]  /*0080*/  ISETP.GE.U32.AND P0, PT, R2, UR6, PT ;  /* 0x0000000602007c0c */ /* 0x004fc8000bf06070 */
[----:B------:R-:W-:-:S05]  /*0090*/  ISETP.GE.U32.AND.EX P0, PT, R3, UR7, PT, P0 ;  /* 0x0000000703007c0c */ /* 0x000fca000bf06100 */
[----:B------:R-:W0:Y:S01]  /*00a0*/  @!P1 S2R R5, SR_CgaCtaId ;  /* 0x0000000000059919 */ /* 0x000e220000008800 */
[----:B------:R-:W-:-:S04]  /*00b0*/  @!P1 MOV R0, 0x400 ;  /* 0x0000040000009802 */ /* 0x000fc80000000f00 */
[----:B0-----:R-:W-:-:S05]  /*00c0*/  @!P1 LEA R0, R5, R0, 0x18 ;  /* 0x0000000005009211 */ /* 0x001fca00078ec0ff */
[----:B------:R0:W-:Y:S01]  /*00d0*/  @!P1 STS.64 [R0], RZ ;  /* 0x000000ff00009388 */ /* 0x0001e20000000a00 */
[----:B------:R-:W-:Y:S06]  /*00e0*/  BAR.SYNC.DEFER_BLOCKING 0x0 ;  /* 0x0000000000007b1d */ /* 0x000fec0000010000 */
[----:B------:R-:W-:Y:S05]  /*00f0*/  @P0 EXIT ;  /* 0x000000000000094d */ /* 0x000fea0003800000 */
[----:B------:R-:W1:Y:S01]  /*0100*/  LDCU.64 UR6, c[0x0][0x380] ;  /* 0x00007000ff0677ac */ /* 0x000e620008000a00 */
[----:B------:R-:W2:Y:S01]  /*0110*/  LDCU.64 UR4, c[0x0][0x358] ;  /* 0x00006b00ff0477ac */ /* 0x000ea20008000a00 */
[----:B-1----:R-:W-:-:S04]  /*0120*/  LEA R20, P0, R2, UR6, 0x6 ;  /* 0x0000000602147c11 */ /* 0x002fc8000f8030ff */
[----:B------:R-:W-:-:S05]  /*0130*/  LEA.HI.X R21, R2, UR7, R3, 0x6, P0 ;  /* 0x0000000702157c11 */ /* 0x000fca00080f3403 */
[----:B--2---:R-:W2:Y:S04]  /*0140*/  LDG.E.ENL2.256 R12, R16, desc[UR4][R20.64] ;  /* 0xfe0000041410797e */ /* 0x004ea8000812190c */
[----:B------:R-:W3:Y:S01]  /*0150*/  LDG.E.ENL2.256 R4, R8, desc[UR4][R20.64+0x20] ;  /* 0xfe0001041408797e */ /* 0x000ee20008121904 */
[----:B------:R-:W1:Y:S01]  /*0160*/  S2UR UR5, SR_CgaCtaId ;  /* 0x00000000000579c3 */ /* 0x000e620000008800 */
[----:B------:R-:W-:Y:S02]  /*0170*/  UMOV UR4, 0x400 ;  /* 0x0000040000047882 */ /* 0x000fe40000000000 */
[----:B-1----:R-:W-:-:S09]  /*0180*/  ULEA UR4, UR5, UR4, 0x18 ;  /* 0x0000000405047291 */ /* 0x002fd2000f8ec0ff */
[----:B------:R-:W1:Y:S01]  /*0190*/  LDS.64 R2, [UR4] ;  /* 0x00000004ff027984 */ /* 0x000e620008000a00 */
[----:B--2---:R-:W-:-:S04]  /*01a0*/  IADD3 R23, P0, P1, R12, R18, R16 ;  /* 0x000000120c177210 */ /* 0x004fc8000791e010 */
[----:B------:R-:W-:Y:S02]  /*01b0*/  IADD3.X R17, PT, PT, R13, R19, R17, P0, P1 ;  /* 0x000000130d117210 */ /* 0x000fe400007e2411 */
[----:B---3--:R-:W-:-:S04]  /*01c0*/  IADD3 R13, P0, P1, R8, R23, R14 ;  /* 0x00000017080d7210 */ /* 0x008fc8000791e00e */
[----:B------:R-:W-:Y:S02]  /*01d0*/  IADD3.X R15, PT, PT, R9, R17, R15, P0, P1 ;  /* 0x00000011090f7210 */ /* 0x000fe400007e240f */
[----:B------:R-:W-:-:S04]  /*01e0*/  IADD3 R9, P0, P1, R4, R13, R10 ;  /* 0x0000000d04097210 */ /* 0x000fc8000791e00a */
[----:B------:R-:W-:Y:S02]  /*01f0*/  IADD3.X R5, PT, PT, R5, R15, R11, P0, P1 ;  /* 0x0000000f05057210 */ /* 0x000fe400007e240b */
[----:B-1----:R-:W-:-:S04]  /*0200*/  IADD3 R2, P0, P1, R2, R9, R6 ;  /* 0x0000000902027210 */ /* 0x002fc8000791e006 */
[----:B------:R-:W-:-:S05]  /*0210*/  IADD3.X R3, PT, PT, R3, R5, R7, P0, P1 ;  /* 0x0000000503037210 */ /* 0x000fca00007e2407 */
[----:B------:R-:W-:Y:S01]  /*0220*/  STS.64 [UR4], R2 ;  /* 0x00000002ff007988 */ /* 0x000fe20008000a04 */
[----:B------:R-:W-:Y:S05]  /*0230*/  EXIT ;  /* 0x000000000000794d */ /* 0x000fea0003800000 */
.L_x_0:
[----:B------:R-:W-:-:S00]  /*0240*/  BRA `(.L_x_0) ;  /* 0xfffffffc00fc7947 */ /* 0x000fc0000383ffff */
[----:B------:R-:W-:-:S00]  /*0250*/  NOP ;  /* 0x0000000000007918 */ /* 0x000fc00000000000 */
        /* <DEDUP_REMOVED lines=10> */
.L_x_1:


//--------------------- .nv.shared._Z25raceConditionAddKernel64BPK11ReadType64By --------------------------
	.section	.nv.shared._Z25raceConditionAddKernel64BPK11ReadType64By,"aw",@nobits
	.sectionflags	@""
	.align	16
	.zero		1024


//--------------------- .nv.shared.reserved.0     --------------------------
	.section	.nv.shared.reserved.0,"aw",@nobits
	.weak		__nv_reservedSMEM_offset_0_alias
	.size		__nv_reservedSMEM_offset_0_alias, 0, 64
	.other		__nv_reservedSMEM_offset_0_alias,@"STO_CUDA_RESERVED_SHARED STV_DEFAULT"
__nv_reservedSMEM_offset_0_alias:
	.zero		0
	.zero		64


//--------------------- .nv.constant0._Z25raceConditionAddKernel64BPK11ReadType64By --------------------------
	.section	.nv.constant0._Z25raceConditionAddKernel64BPK11ReadType64By,"a",@progbits
	.sectionflags	@""
	.align	4
.nv.constant0._Z25raceConditionAddKernel64BPK11ReadType64By:
	.zero		912


//--------------------- SYMBOLS --------------------------

	.type		.nv.reservedSmem.offset0,@object
	.size		.nv.reservedSmem.offset0,0x4
	.type		.nv.reservedSmem.cap,@object
	.size		.nv.reservedSmem.cap,0x4
